//
// Generated by NVIDIA NVVM Compiler
//
// Compiler Build ID: CL-36424714
// Cuda compilation tools, release 13.0, V13.0.88
// Based on NVVM 20.0.0
//

.version 9.0
.target sm_100
.address_size 64

	// .globl	_Z17gemm_naive_kernelPKfS0_Pfiii

.visible .entry _Z17gemm_naive_kernelPKfS0_Pfiii(
	.param .u64 .ptr .align 1 _Z17gemm_naive_kernelPKfS0_Pfiii_param_0,
	.param .u64 .ptr .align 1 _Z17gemm_naive_kernelPKfS0_Pfiii_param_1,
	.param .u64 .ptr .align 1 _Z17gemm_naive_kernelPKfS0_Pfiii_param_2,
	.param .u32 _Z17gemm_naive_kernelPKfS0_Pfiii_param_3,
	.param .u32 _Z17gemm_naive_kernelPKfS0_Pfiii_param_4,
	.param .u32 _Z17gemm_naive_kernelPKfS0_Pfiii_param_5
)
{
	.reg .pred 	%p<13>;
	.reg .b32 	%r<41>;
	.reg .b32 	%f<68>;
	.reg .b64 	%rd<53>;

	ld.param.u64 	%rd7, [_Z17gemm_naive_kernelPKfS0_Pfiii_param_0];
	ld.param.u64 	%rd8, [_Z17gemm_naive_kernelPKfS0_Pfiii_param_1];
	ld.param.u64 	%rd6, [_Z17gemm_naive_kernelPKfS0_Pfiii_param_2];
	ld.param.u32 	%r20, [_Z17gemm_naive_kernelPKfS0_Pfiii_param_3];
	ld.param.u32 	%r18, [_Z17gemm_naive_kernelPKfS0_Pfiii_param_4];
	ld.param.u32 	%r19, [_Z17gemm_naive_kernelPKfS0_Pfiii_param_5];
	cvta.to.global.u64 	%rd1, %rd8;
	cvta.to.global.u64 	%rd2, %rd7;
	mov.u32 	%r21, %ntid.y;
	mov.u32 	%r22, %ctaid.y;
	mov.u32 	%r23, %tid.y;
	mad.lo.s32 	%r1, %r21, %r22, %r23;
	mov.u32 	%r24, %ntid.x;
	mov.u32 	%r25, %ctaid.x;
	mov.u32 	%r26, %tid.x;
	mad.lo.s32 	%r2, %r24, %r25, %r26;
	setp.ge.s32 	%p1, %r1, %r20;
	setp.ge.s32 	%p2, %r2, %r18;
	or.pred  	%p3, %p1, %p2;
	@%p3 bra 	$L__BB0_14;
	setp.lt.s32 	%p4, %r19, 1;
	mov.f32 	%f67, 0f00000000;
	@%p4 bra 	$L__BB0_13;
	mul.lo.s32 	%r3, %r19, %r1;
	and.b32  	%r4, %r19, 7;
	setp.lt.u32 	%p5, %r19, 8;
	mov.f32 	%f67, 0f00000000;
	mov.b32 	%r39, 0;
	@%p5 bra 	$L__BB0_5;
	and.b32  	%r39, %r19, 2147483640;
	neg.s32 	%r37, %r39;
	shl.b32 	%r7, %r18, 3;
	mul.wide.u32 	%rd9, %r3, 4;
	add.s64 	%rd10, %rd9, %rd2;
	add.s64 	%rd52, %rd10, 16;
	mov.f32 	%f67, 0f00000000;
	mul.wide.s32 	%rd13, %r18, 4;
	mov.u32 	%r36, %r2;
$L__BB0_4:
	.pragma "nounroll";
	ld.global.f32 	%f17, [%rd52+-16];
	mul.wide.s32 	%rd11, %r36, 4;
	add.s64 	%rd12, %rd1, %rd11;
	ld.global.f32 	%f18, [%rd12];
	fma.rn.f32 	%f19, %f17, %f18, %f67;
	ld.global.f32 	%f20, [%rd52+-12];
	add.s64 	%rd14, %rd12, %rd13;
	ld.global.f32 	%f21, [%rd14];
	fma.rn.f32 	%f22, %f20, %f21, %f19;
	ld.global.f32 	%f23, [%rd52+-8];
	add.s64 	%rd15, %rd14, %rd13;
	ld.global.f32 	%f24, [%rd15];
	fma.rn.f32 	%f25, %f23, %f24, %f22;
	ld.global.f32 	%f26, [%rd52+-4];
	add.s64 	%rd16, %rd15, %rd13;
	ld.global.f32 	%f27, [%rd16];
	fma.rn.f32 	%f28, %f26, %f27, %f25;
	ld.global.f32 	%f29, [%rd52];
	add.s64 	%rd17, %rd16, %rd13;
	ld.global.f32 	%f30, [%rd17];
	fma.rn.f32 	%f31, %f29, %f30, %f28;
	ld.global.f32 	%f32, [%rd52+4];
	add.s64 	%rd18, %rd17, %rd13;
	ld.global.f32 	%f33, [%rd18];
	fma.rn.f32 	%f34, %f32, %f33, %f31;
	ld.global.f32 	%f35, [%rd52+8];
	add.s64 	%rd19, %rd18, %rd13;
	ld.global.f32 	%f36, [%rd19];
	fma.rn.f32 	%f37, %f35, %f36, %f34;
	ld.global.f32 	%f38, [%rd52+12];
	add.s64 	%rd20, %rd19, %rd13;
	ld.global.f32 	%f39, [%rd20];
	fma.rn.f32 	%f67, %f38, %f39, %f37;
	add.s32 	%r37, %r37, 8;
	add.s32 	%r36, %r36, %r7;
	add.s64 	%rd52, %rd52, 32;
	setp.ne.s32 	%p6, %r37, 0;
	@%p6 bra 	$L__BB0_4;
$L__BB0_5:
	setp.eq.s32 	%p7, %r4, 0;
	@%p7 bra 	$L__BB0_13;
	and.b32  	%r13, %r19, 3;
	setp.lt.u32 	%p8, %r4, 4;
	@%p8 bra 	$L__BB0_8;
	add.s32 	%r28, %r39, %r3;
	mul.wide.u32 	%rd21, %r28, 4;
	add.s64 	%rd22, %rd2, %rd21;
	ld.global.f32 	%f41, [%rd22];
	mad.lo.s32 	%r29, %r39, %r18, %r2;
	mul.wide.s32 	%rd23, %r29, 4;
	add.s64 	%rd24, %rd1, %rd23;
	ld.global.f32 	%f42, [%rd24];
	fma.rn.f32 	%f43, %f41, %f42, %f67;
	cvt.u64.u32 	%rd25, %r3;
	cvt.u64.u32 	%rd26, %r39;
	add.s64 	%rd27, %rd26, %rd25;
	shl.b64 	%rd28, %rd27, 2;
	add.s64 	%rd29, %rd2, %rd28;
	ld.global.f32 	%f44, [%rd29+4];
	mul.wide.s32 	%rd30, %r18, 4;
	add.s64 	%rd31, %rd24, %rd30;
	ld.global.f32 	%f45, [%rd31];
	fma.rn.f32 	%f46, %f44, %f45, %f43;
	ld.global.f32 	%f47, [%rd29+8];
	add.s64 	%rd32, %rd31, %rd30;
	ld.global.f32 	%f48, [%rd32];
	fma.rn.f32 	%f49, %f47, %f48, %f46;
	ld.global.f32 	%f50, [%rd29+12];
	add.s64 	%rd33, %rd32, %rd30;
	ld.global.f32 	%f51, [%rd33];
	fma.rn.f32 	%f67, %f50, %f51, %f49;
	add.s32 	%r39, %r39, 4;
$L__BB0_8:
	setp.eq.s32 	%p9, %r13, 0;
	@%p9 bra 	$L__BB0_13;
	setp.eq.s32 	%p10, %r13, 1;
	@%p10 bra 	$L__BB0_11;
	add.s32 	%r30, %r39, %r3;
	mul.wide.u32 	%rd34, %r30, 4;
	add.s64 	%rd35, %rd2, %rd34;
	ld.global.f32 	%f53, [%rd35];
	mad.lo.s32 	%r31, %r39, %r18, %r2;
	mul.wide.s32 	%rd36, %r31, 4;
	add.s64 	%rd37, %rd1, %rd36;
	ld.global.f32 	%f54, [%rd37];
	fma.rn.f32 	%f55, %f53, %f54, %f67;
	cvt.u64.u32 	%rd38, %r3;
	cvt.u64.u32 	%rd39, %r39;
	add.s64 	%rd40, %rd39, %rd38;
	shl.b64 	%rd41, %rd40, 2;
	add.s64 	%rd42, %rd2, %rd41;
	ld.global.f32 	%f56, [%rd42+4];
	mul.wide.s32 	%rd43, %r18, 4;
	add.s64 	%rd44, %rd37, %rd43;
	ld.global.f32 	%f57, [%rd44];
	fma.rn.f32 	%f67, %f56, %f57, %f55;
	add.s32 	%r39, %r39, 2;
$L__BB0_11:
	and.b32  	%r32, %r19, 1;
	setp.eq.b32 	%p11, %r32, 1;
	not.pred 	%p12, %p11;
	@%p12 bra 	$L__BB0_13;
	add.s32 	%r33, %r39, %r3;
	mul.wide.u32 	%rd45, %r33, 4;
	add.s64 	%rd46, %rd2, %rd45;
	ld.global.f32 	%f58, [%rd46];
	mad.lo.s32 	%r34, %r39, %r18, %r2;
	mul.wide.s32 	%rd47, %r34, 4;
	add.s64 	%rd48, %rd1, %rd47;
	ld.global.f32 	%f59, [%rd48];
	fma.rn.f32 	%f67, %f58, %f59, %f67;
$L__BB0_13:
	mad.lo.s32 	%r35, %r18, %r1, %r2;
	cvta.to.global.u64 	%rd49, %rd6;
	mul.wide.s32 	%rd50, %r35, 4;
	add.s64 	%rd51, %rd49, %rd50;
	st.global.f32 	[%rd51], %f67;
$L__BB0_14:
	ret;

}


// ===== COMPILED SASS (sm_100) =====

	.target	sm_100

	.elftype	@"ET_EXEC"


//--------------------- .note.nv.tkinfo           --------------------------
	.section	.note.nv.tkinfo,"",@"SHT_NOTE"
	.sectionflags	@"SHF_NOTE_NV_TKINFO"
	.tkinfo
        /*0018*/ 	.word	0x00000002
        /*0030*/ 	.string	""
        /*0030*/ 	.string	"ptxas"
        /*0030*/ 	.string	"Cuda compilation tools, release 13.0, V13.0.88"
        /*0030*/ 	.string	"Build cuda_13.0.r13.0/compiler.36424714_0"
        /*0030*/ 	.string	"-arch sm_100 -m 64 "



//--------------------- .note.nv.cuinfo           --------------------------
	.section	.note.nv.cuinfo,"",@"SHT_NOTE"
	.sectionflags	@"SHF_NOTE_NV_CUINFO"
        /*0018*/ 	.short	0x0002
        /*001a*/ 	.short	0x0064
        /*001c*/ 	.short	0x0082
	.zero		2


//--------------------- .nv.info                  --------------------------
	.section	.nv.info,"",@"SHT_CUDA_INFO"
	.align	4


	//----- nvinfo : EIATTR_REGCOUNT
	.align		4
        /*0000*/ 	.byte	0x04, 0x2f
        /*0002*/ 	.short	(.L_1 - .L_0)
	.align		4
.L_0:
        /*0004*/ 	.word	index@(_Z17gemm_naive_kernelPKfS0_Pfiii)
        /*0008*/ 	.word	0x00000020


	//----- nvinfo : EIATTR_FRAME_SIZE
	.align		4
.L_1:
        /*000c*/ 	.byte	0x04, 0x11
        /*000e*/ 	.short	(.L_3 - .L_2)
	.align		4
.L_2:
        /*0010*/ 	.word	index@(_Z17gemm_naive_kernelPKfS0_Pfiii)
        /*0014*/ 	.word	0x00000000


	//----- nvinfo : EIATTR_MIN_STACK_SIZE
	.align		4
.L_3:
        /*0018*/ 	.byte	0x04, 0x12
        /*001a*/ 	.short	(.L_5 - .L_4)
	.align		4
.L_4:
        /*001c*/ 	.word	index@(_Z17gemm_naive_kernelPKfS0_Pfiii)
        /*0020*/ 	.word	0x00000000
.L_5:


//--------------------- .nv.compat                --------------------------
	.section	.nv.compat,"",@"SHT_CUDA_COMPAT_INFO"
	.align	4
        /*0000*/ 	.byte	0x02, 0x09, 0x00, 0x00, 0x02, 0x02, 0x01, 0x00, 0x02, 0x05, 0x05, 0x00, 0x03, 0x07, 0x01, 0x01
        /*0010*/ 	.byte	0x02, 0x03, 0x00, 0x00, 0x02, 0x06, 0x01, 0x00, 0x04, 0x0b, 0x08, 0x00, 0x09, 0x00, 0x00, 0x00
        /*0020*/ 	.byte	0x00, 0x00, 0x00, 0x00


//--------------------- .nv.info._Z17gemm_naive_kernelPKfS0_Pfiii --------------------------
	.section	.nv.info._Z17gemm_naive_kernelPKfS0_Pfiii,"",@"SHT_CUDA_INFO"
	.sectionflags	@""
	.align	4


	//----- nvinfo : EIATTR_CUDA_API_VERSION
	.align		4
        /*0000*/ 	.byte	0x04, 0x37
        /*0002*/ 	.short	(.L_7 - .L_6)
.L_6:
        /*0004*/ 	.word	0x00000082


	//----- nvinfo : EIATTR_KPARAM_INFO
	.align		4
.L_7:
        /*0008*/ 	.byte	0x04, 0x17
        /*000a*/ 	.short	(.L_9 - .L_8)
.L_8:
        /*000c*/ 	.word	0x00000000
        /*0010*/ 	.short	0x0005
        /*0012*/ 	.short	0x0020
        /*0014*/ 	.byte	0x00, 0xf0, 0x11, 0x00


	//----- nvinfo : EIATTR_KPARAM_INFO
	.align		4
.L_9:
        /*0018*/ 	.byte	0x04, 0x17
        /*001a*/ 	.short	(.L_11 - .L_10)
.L_10:
        /*001c*/ 	.word	0x00000000
        /*0020*/ 	.short	0x0004
        /*0022*/ 	.short	0x001c
        /*0024*/ 	.byte	0x00, 0xf0, 0x11, 0x00


	//----- nvinfo : EIATTR_KPARAM_INFO
	.align		4
.L_11:
        /*0028*/ 	.byte	0x04, 0x17
        /*002a*/ 	.short	(.L_13 - .L_12)
.L_12:
        /*002c*/ 	.word	0x00000000
        /*0030*/ 	.short	0x0003
        /*0032*/ 	.short	0x0018
        /*0034*/ 	.byte	0x00, 0xf0, 0x11, 0x00


	//----- nvinfo : EIATTR_KPARAM_INFO
	.align		4
.L_13:
        /*0038*/ 	.byte	0x04, 0x17
        /*003a*/ 	.short	(.L_15 - .L_14)
.L_14:
        /*003c*/ 	.word	0x00000000
        /*0040*/ 	.short	0x0002
        /*0042*/ 	.short	0x0010
        /*0044*/ 	.byte	0x00, 0xf5, 0x21, 0x00


	//----- nvinfo : EIATTR_KPARAM_INFO
	.align		4
.L_15:
        /*0048*/ 	.byte	0x04, 0x17
        /*004a*/ 	.short	(.L_17 - .L_16)
.L_16:
        /*004c*/ 	.word	0x00000000
        /*0050*/ 	.short	0x0001
        /*0052*/ 	.short	0x0008
        /*0054*/ 	.byte	0x00, 0xf5, 0x21, 0x00


	//----- nvinfo : EIATTR_KPARAM_INFO
	.align		4
.L_17:
        /*0058*/ 	.byte	0x04, 0x17
        /*005a*/ 	.short	(.L_19 - .L_18)
.L_18:
        /*005c*/ 	.word	0x00000000
        /*0060*/ 	.short	0x0000
        /*0062*/ 	.short	0x0000
        /*0064*/ 	.byte	0x00, 0xf5, 0x21, 0x00


	//----- nvinfo : EIATTR_SPARSE_MMA_MASK
	.align		4
.L_19:
        /*0068*/ 	.byte	0x03, 0x50
        /*006a*/ 	.short	0x0000


	//----- nvinfo : EIATTR_MAXREG_COUNT
	.align		4
        /*006c*/ 	.byte	0x03, 0x1b
        /*006e*/ 	.short	0x00ff


	//----- nvinfo : EIATTR_MERCURY_ISA_VERSION
	.align		4
        /*0070*/ 	.byte	0x03, 0x5f
        /*0072*/ 	.short	0x0101


	//----- nvinfo : EIATTR_VRC_CTA_INIT_COUNT
	.align		4
        /*0074*/ 	.byte	0x02, 0x4a
	.zero		1
	.zero		1


	//----- nvinfo : EIATTR_EXIT_INSTR_OFFSETS
	.align		4
        /*0078*/ 	.byte	0x04, 0x1c
        /*007a*/ 	.short	(.L_21 - .L_20)


	//   ....[0]....
.L_20:
        /*007c*/ 	.word	0x000000c0


	//   ....[1]....
        /*0080*/ 	.word	0x000008e0


	//----- nvinfo : EIATTR_CBANK_PARAM_SIZE
	.align		4
.L_21:
        /*0084*/ 	.byte	0x03, 0x19
        /*0086*/ 	.short	0x0024


	//----- nvinfo : EIATTR_PARAM_CBANK
	.align		4
        /*0088*/ 	.byte	0x04, 0x0a
        /*008a*/ 	.short	(.L_23 - .L_22)
	.align		4
.L_22:
        /*008c*/ 	.word	index@(.nv.constant0._Z17gemm_naive_kernelPKfS0_Pfiii)
        /*0090*/ 	.short	0x0380
        /*0092*/ 	.short	0x0024


	//----- nvinfo : EIATTR_SW_WAR
	.align		4
.L_23:
        /*0094*/ 	.byte	0x04, 0x36
        /*0096*/ 	.short	(.L_25 - .L_24)
.L_24:
        /*0098*/ 	.word	0x00000008
.L_25:


//--------------------- .nv.callgraph             --------------------------
	.section	.nv.callgraph,"",@"SHT_CUDA_CALLGRAPH"
	.align	4
	.sectionentsize	8
	.align		4
        /*0000*/ 	.word	0x00000000
	.align		4
        /*0004*/ 	.word	0xffffffff
	.align		4
        /*0008*/ 	.word	0x00000000
	.align		4
        /*000c*/ 	.word	0xfffffffe
	.align		4
        /*0010*/ 	.word	0x00000000
	.align		4
        /*0014*/ 	.word	0xfffffffd
	.align		4
        /*0018*/ 	.word	0x00000000
	.align		4
        /*001c*/ 	.word	0xfffffffc


//--------------------- .text._Z17gemm_naive_kernelPKfS0_Pfiii --------------------------
	.section	.text._Z17gemm_naive_kernelPKfS0_Pfiii,"ax",@progbits
	.align	128
        .global         _Z17gemm_naive_kernelPKfS0_Pfiii
        .type           _Z17gemm_naive_kernelPKfS0_Pfiii,@function
        .size           _Z17gemm_naive_kernelPKfS0_Pfiii,(.L_x_5 - _Z17gemm_naive_kernelPKfS0_Pfiii)
        .other          _Z17gemm_naive_kernelPKfS0_Pfiii,@"STO_CUDA_ENTRY STV_DEFAULT"
_Z17gemm_naive_kernelPKfS0_Pfiii:
.text._Z17gemm_naive_kernelPKfS0_Pfiii:
[----:B------:R-:W-:Y:S01]  /*0000*/  LDC R1, c[0x0][0x37c] ;  /* 0x0000df00ff017b82 */ /* 0x000fe20000000800 */
[----:B------:R-:W0:Y:S01]  /*0010*/  S2R R0, SR_CTAID.X ;  /* 0x0000000000007919 */ /* 0x000e220000002500 */
[----:B------:R-:W1:Y:S06]  /*0020*/  LDCU UR4, c[0x0][0x364] ;  /* 0x00006c80ff0477ac */ /* 0x000e6c0008000800 */
[----:B------:R-:W2:Y:S01]  /*0030*/  LDC.64 R2, c[0x0][0x398] ;  /* 0x0000e600ff027b82 */ /* 0x000ea20000000a00 */
[----:B------:R-:W0:Y:S01]  /*0040*/  S2R R5, SR_TID.X ;  /* 0x0000000000057919 */ /* 0x000e220000002100 */
[----:B------:R-:W0:Y:S01]  /*0050*/  LDCU UR5, c[0x0][0x360] ;  /* 0x00006c00ff0577ac */ /* 0x000e220008000800 */
[----:B------:R-:W1:Y:S01]  /*0060*/  S2R R19, SR_CTAID.Y ;  /* 0x0000000000137919 */ /* 0x000e620000002600 */
[----:B------:R-:W1:Y:S01]  /*0070*/  S2R R4, SR_TID.Y ;  /* 0x0000000000047919 */ /* 0x000e620000002200 */
[----:B0-----:R-:W-:-:S05]  /*0080*/  IMAD R0, R0, UR5, R5 ;  /* 0x0000000500007c24 */ /* 0x001fca000f8e0205 */
[----:B--2---:R-:W-:Y:S01]  /*0090*/  ISETP.GE.AND P0, PT, R0, R3, PT ;  /* 0x000000030000720c */ /* 0x004fe20003f06270 */
[----:B-1----:R-:W-:-:S05]  /*00a0*/  IMAD R19, R19, UR4, R4 ;  /* 0x0000000413137c24 */ /* 0x002fca000f8e0204 */
[----:B------:R-:W-:-:S13]  /*00b0*/  ISETP.GE.OR P0, PT, R19, R2, P0 ;  /* 0x000000021300720c */ /* 0x000fda0000706670 */
[----:B------:R-:W-:Y:S05]  /*00c0*/  @P0 EXIT ;  /* 0x000000000000094d */ /* 0x000fea0003800000 */
[----:B------:R-:W0:Y:S01]  /*00d0*/  LDC R2, c[0x0][0x3a0] ;  /* 0x0000e800ff027b82 */ /* 0x000e220000000800 */
[----:B------:R-:W1:Y:S01]  /*00e0*/  LDCU.64 UR4, c[0x0][0x358] ;  /* 0x00006b00ff0477ac */ /* 0x000e620008000a00 */
[----:B------:R-:W-:Y:S01]  /*00f0*/  HFMA2 R24, -RZ, RZ, 0, 0 ;  /* 0x00000000ff187431 */ /* 0x000fe200000001ff */
[----:B0-----:R-:W-:-:S13]  /*0100*/  ISETP.GE.AND P0, PT, R2, 0x1, PT ;  /* 0x000000010200780c */ /* 0x001fda0003f06270 */
[----:B-1----:R-:W-:Y:S05]  /*0110*/  @!P0 BRA `(.L_x_0) ;  /* 0x0000000400e08947 */ /* 0x002fea0003800000 */
[C---:B------:R-:W-:Y:S01]  /*0120*/  ISETP.GE.U32.AND P1, PT, R2.reuse, 0x8, PT ;  /* 0x000000080200780c */ /* 0x040fe20003f26070 */
[----:B------:R-:W-:Y:S01]  /*0130*/  IMAD R20, R19, R2, RZ ;  /* 0x0000000213147224 */ /* 0x000fe200078e02ff */
[----:B------:R-:W-:Y:S02]  /*0140*/  LOP3.LUT R27, R2, 0x7, RZ, 0xc0, !PT ;  /* 0x00000007021b7812 */ /* 0x000fe400078ec0ff */
[----:B------:R-:W-:Y:S02]  /*0150*/  MOV R24, RZ ;  /* 0x000000ff00187202 */ /* 0x000fe40000000f00 */
[----:B------:R-:W-:Y:S02]  /*0160*/  ISETP.NE.AND P0, PT, R27, RZ, PT ;  /* 0x000000ff1b00720c */ /* 0x000fe40003f05270 */
[----:B------:R-:W-:-:S05]  /*0170*/  MOV R21, RZ ;  /* 0x000000ff00157202 */ /* 0x000fca0000000f00 */
[----:B------:R-:W-:Y:S06]  /*0180*/  @!P1 BRA `(.L_x_1) ;  /* 0x0000000000c49947 */ /* 0x000fec0003800000 */
[----:B------:R-:W0:Y:S01]  /*0190*/  LDC.64 R4, c[0x0][0x380] ;  /* 0x0000e000ff047b82 */ /* 0x000e220000000a00 */
[----:B------:R-:W-:Y:S02]  /*01a0*/  LOP3.LUT R21, R2, 0x7ffffff8, RZ, 0xc0, !PT ;  /* 0x7ffffff802157812 */ /* 0x000fe400078ec0ff */
[----:B------:R-:W-:Y:S02]  /*01b0*/  MOV R24, RZ ;  /* 0x000000ff00187202 */ /* 0x000fe40000000f00 */
[----:B------:R-:W-:Y:S02]  /*01c0*/  MOV R18, R0 ;  /* 0x0000000000127202 */ /* 0x000fe40000000f00 */
[----:B------:R-:W-:Y:S01]  /*01d0*/  IADD3 R22, PT, PT, -R21, RZ, RZ ;  /* 0x000000ff15167210 */ /* 0x000fe20007ffe1ff */
[----:B0-----:R-:W-:-:S03]  /*01e0*/  IMAD.WIDE.U32 R4, R20, 0x4, R4 ;  /* 0x0000000414047825 */ /* 0x001fc600078e0004 */
[----:B------:R-:W-:-:S04]  /*01f0*/  IADD3 R6, P1, PT, R4, 0x10, RZ ;  /* 0x0000001004067810 */ /* 0x000fc80007f3e0ff */
[----:B------:R-:W-:-:S09]  /*0200*/  IADD3.X R7, PT, PT, RZ, R5, RZ, P1, !PT ;  /* 0x00000005ff077210 */ /* 0x000fd20000ffe4ff */
.L_x_2:
[----:B------:R-:W0:Y:S01]  /*0210*/  LDC.64 R16, c[0x0][0x388] ;  /* 0x0000e200ff107b82 */ /* 0x000e220000000a00 */
[----:B------:R-:W-:Y:S02]  /*0220*/  MOV R4, R6 ;  /* 0x0000000600047202 */ /* 0x000fe40000000f00 */
[----:B------:R-:W-:-:S05]  /*0230*/  MOV R5, R7 ;  /* 0x0000000700057202 */ /* 0x000fca0000000f00 */
[----:B------:R-:W2:Y:S04]  /*0240*/  LDG.E R25, desc[UR4][R4.64+-0x10] ;  /* 0xfffff00404197981 */ /* 0x000ea8000c1e1900 */
[----:B------:R-:W3:Y:S04]  /*0250*/  LDG.E R23, desc[UR4][R4.64+-0xc] ;  /* 0xfffff40404177981 */ /* 0x000ee8000c1e1900 */
[----:B------:R-:W4:Y:S04]  /*0260*/  LDG.E R29, desc[UR4][R4.64+-0x8] ;  /* 0xfffff804041d7981 */ /* 0x000f28000c1e1900 */
[----:B------:R-:W5:Y:S01]  /*0270*/  LDG.E R28, desc[UR4][R4.64+-0x4] ;  /* 0xfffffc04041c7981 */ /* 0x000f62000c1e1900 */
[----:B0-----:R-:W-:-:S05]  /*0280*/  IMAD.WIDE R16, R18, 0x4, R16 ;  /* 0x0000000412107825 */ /* 0x001fca00078e0210 */
[----:B------:R0:W2:Y:S01]  /*0290*/  LDG.E R26, desc[UR4][R16.64] ;  /* 0x00000004101a7981 */ /* 0x0000a2000c1e1900 */
[----:B------:R-:W-:-:S04]  /*02a0*/  IMAD.WIDE R14, R3, 0x4, R16 ;  /* 0x00000004030e7825 */ /* 0x000fc800078e0210 */
[C---:B------:R-:W-:Y:S02]  /*02b0*/  IMAD.WIDE R6, R3.reuse, 0x4, R14 ;  /* 0x0000000403067825 */ /* 0x040fe400078e020e */
[----:B------:R-:W3:Y:S02]  /*02c0*/  LDG.E R14, desc[UR4][R14.64] ;  /* 0x000000040e0e7981 */ /* 0x000ee4000c1e1900 */
[C---:B------:R-:W-:Y:S02]  /*02d0*/  IMAD.WIDE R10, R3.reuse, 0x4, R6 ;  /* 0x00000004030a7825 */ /* 0x040fe400078e0206 */
[----:B------:R-:W4:Y:S02]  /*02e0*/  LDG.E R6, desc[UR4][R6.64] ;  /* 0x0000000406067981 */ /* 0x000f24000c1e1900 */
[C---:B------:R-:W-:Y:S02]  /*02f0*/  IMAD.WIDE R8, R3.reuse, 0x4, R10 ;  /* 0x0000000403087825 */ /* 0x040fe400078e020a */
[----:B------:R-:W5:Y:S02]  /*0300*/  LDG.E R10, desc[UR4][R10.64] ;  /* 0x000000040a0a7981 */ /* 0x000f64000c1e1900 */
[----:B------:R-:W-:-:S02]  /*0310*/  IMAD.WIDE R12, R3, 0x4, R8 ;  /* 0x00000004030c7825 */ /* 0x000fc400078e0208 */
[----:B------:R-:W5:Y:S04]  /*0320*/  LDG.E R7, desc[UR4][R4.64] ;  /* 0x0000000404077981 */ /* 0x000f68000c1e1900 */
[----:B------:R-:W5:Y:S01]  /*0330*/  LDG.E R8, desc[UR4][R8.64] ;  /* 0x0000000408087981 */ /* 0x000f62000c1e1900 */
[----:B0-----:R-:W-:-:S03]  /*0340*/  IMAD.WIDE R16, R3, 0x4, R12 ;  /* 0x0000000403107825 */ /* 0x001fc600078e020c */
[----:B------:R-:W5:Y:S04]  /*0350*/  LDG.E R12, desc[UR4][R12.64] ;  /* 0x000000040c0c7981 */ /* 0x000f68000c1e1900 */
[----:B------:R-:W5:Y:S04]  /*0360*/  LDG.E R15, desc[UR4][R16.64] ;  /* 0x00000004100f7981 */ /* 0x000f68000c1e1900 */
[----:B------:R-:W5:Y:S04]  /*0370*/  LDG.E R9, desc[UR4][R4.64+0x4] ;  /* 0x0000040404097981 */ /* 0x000f68000c1e1900 */
[----:B------:R-:W5:Y:S01]  /*0380*/  LDG.E R11, desc[UR4][R4.64+0xc] ;  /* 0x00000c04040b7981 */ /* 0x000f62000c1e1900 */
[----:B--2---:R-:W-:Y:S01]  /*0390*/  FFMA R26, R25, R26, R24 ;  /* 0x0000001a191a7223 */ /* 0x004fe20000000018 */
[----:B------:R-:W-:-:S02]  /*03a0*/  IMAD.WIDE R24, R3, 0x4, R16 ;  /* 0x0000000403187825 */ /* 0x000fc400078e0210 */
[----:B------:R-:W2:Y:S04]  /*03b0*/  LDG.E R16, desc[UR4][R4.64+0x8] ;  /* 0x0000080404107981 */ /* 0x000ea8000c1e1900 */
[----:B------:R-:W2:Y:S01]  /*03c0*/  LDG.E R24, desc[UR4][R24.64] ;  /* 0x0000000418187981 */ /* 0x000ea2000c1e1900 */
[----:B---3--:R-:W-:Y:S01]  /*03d0*/  FFMA R14, R23, R14, R26 ;  /* 0x0000000e170e7223 */ /* 0x008fe2000000001a */
[----:B------:R-:W-:-:S03]  /*03e0*/  IADD3 R22, PT, PT, R22, 0x8, RZ ;  /* 0x0000000816167810 */ /* 0x000fc60007ffe0ff */
[----:B----4-:R-:W-:Y:S01]  /*03f0*/  FFMA R29, R29, R6, R14 ;  /* 0x000000061d1d7223 */ /* 0x010fe2000000000e */
[----:B------:R-:W-:-:S03]  /*0400*/  ISETP.NE.AND P1, PT, R22, RZ, PT ;  /* 0x000000ff1600720c */ /* 0x000fc60003f25270 */
[----:B-----5:R-:W-:Y:S01]  /*0410*/  FFMA R10, R28, R10, R29 ;  /* 0x0000000a1c0a7223 */ /* 0x020fe2000000001d */
[----:B------:R-:W-:-:S03]  /*0420*/  IADD3 R6, P2, PT, R4, 0x20, RZ ;  /* 0x0000002004067810 */ /* 0x000fc60007f5e0ff */
[----:B------:R-:W-:Y:S01]  /*0430*/  FFMA R8, R7, R8, R10 ;  /* 0x0000000807087223 */ /* 0x000fe2000000000a */
[----:B------:R-:W-:Y:S02]  /*0440*/  IADD3.X R7, PT, PT, RZ, R5, RZ, P2, !PT ;  /* 0x00000005ff077210 */ /* 0x000fe400017fe4ff */
[----:B------:R-:W-:Y:S01]  /*0450*/  LEA R18, R3, R18, 0x3 ;  /* 0x0000001203127211 */ /* 0x000fe200078e18ff */
[----:B------:R-:W-:-:S04]  /*0460*/  FFMA R9, R9, R12, R8 ;  /* 0x0000000c09097223 */ /* 0x000fc80000000008 */
[----:B--2---:R-:W-:-:S04]  /*0470*/  FFMA R16, R16, R15, R9 ;  /* 0x0000000f10107223 */ /* 0x004fc80000000009 */
[----:B------:R-:W-:Y:S01]  /*0480*/  FFMA R24, R11, R24, R16 ;  /* 0x000000180b187223 */ /* 0x000fe20000000010 */
[----:B------:R-:W-:Y:S06]  /*0490*/  @P1 BRA `(.L_x_2) ;  /* 0xfffffffc005c1947 */ /* 0x000fec000383ffff */
.L_x_1:
[----:B------:R-:W-:Y:S05]  /*04a0*/  @!P0 BRA `(.L_x_0) ;  /* 0x0000000000fc8947 */ /* 0x000fea0003800000 */
[----:B------:R-:W-:Y:S02]  /*04b0*/  ISETP.GE.U32.AND P1, PT, R27, 0x4, PT ;  /* 0x000000041b00780c */ /* 0x000fe40003f26070 */
[----:B------:R-:W-:-:S04]  /*04c0*/  LOP3.LUT R16, R2, 0x3, RZ, 0xc0, !PT ;  /* 0x0000000302107812 */ /* 0x000fc800078ec0ff */
[----:B------:R-:W-:-:S07]  /*04d0*/  ISETP.NE.AND P0, PT, R16, RZ, PT ;  /* 0x000000ff1000720c */ /* 0x000fce0003f05270 */
[----:B------:R-:W-:Y:S06]  /*04e0*/  @!P1 BRA `(.L_x_3) ;  /* 0x00000000006c9947 */ /* 0x000fec0003800000 */
[----:B------:R-:W0:Y:S01]  /*04f0*/  LDC.64 R6, c[0x0][0x388] ;  /* 0x0000e200ff067b82 */ /* 0x000e220000000a00 */
[----:B------:R-:W1:Y:S01]  /*0500*/  LDCU.64 UR6, c[0x0][0x380] ;  /* 0x00007000ff0677ac */ /* 0x000e620008000a00 */
[----:B------:R-:W-:Y:S01]  /*0510*/  IMAD R9, R21, R3, R0 ;  /* 0x0000000315097224 */ /* 0x000fe200078e0200 */
[CC--:B------:R-:W-:Y:S02]  /*0520*/  IADD3 R5, PT, PT, R20.reuse, R21.reuse, RZ ;  /* 0x0000001514057210 */ /* 0x0c0fe40007ffe0ff */
[----:B------:R-:W-:-:S03]  /*0530*/  IADD3 R10, P1, PT, R20, R21, RZ ;  /* 0x00000015140a7210 */ /* 0x000fc60007f3e0ff */
[----:B------:R-:W2:Y:S01]  /*0540*/  LDC.64 R14, c[0x0][0x380] ;  /* 0x0000e000ff0e7b82 */ /* 0x000ea20000000a00 */
[----:B0-----:R-:W-:-:S04]  /*0550*/  IMAD.WIDE R6, R9, 0x4, R6 ;  /* 0x0000000409067825 */ /* 0x001fc800078e0206 */
[----:B------:R-:W-:Y:S02]  /*0560*/  IMAD.WIDE R8, R3, 0x4, R6 ;  /* 0x0000000403087825 */ /* 0x000fe400078e0206 */
[----:B------:R-:W3:Y:S02]  /*0570*/  LDG.E R6, desc[UR4][R6.64] ;  /* 0x0000000406067981 */ /* 0x000ee4000c1e1900 */
[----:B--2---:R-:W-:Y:S01]  /*0580*/  IMAD.WIDE.U32 R14, R5, 0x4, R14 ;  /* 0x00000004050e7825 */ /* 0x004fe200078e000e */
[----:B------:R-:W-:Y:S02]  /*0590*/  IADD3.X R5, PT, PT, RZ, RZ, RZ, P1, !PT ;  /* 0x000000ffff057210 */ /* 0x000fe40000ffe4ff */
[----:B-1----:R-:W-:-:S03]  /*05a0*/  LEA R4, P1, R10, UR6, 0x2 ;  /* 0x000000060a047c11 */ /* 0x002fc6000f8210ff */
[----:B------:R-:W3:Y:S01]  /*05b0*/  LDG.E R15, desc[UR4][R14.64] ;  /* 0x000000040e0f7981 */ /* 0x000ee2000c1e1900 */
[----:B------:R-:W-:Y:S01]  /*05c0*/  LEA.HI.X R5, R10, UR7, R5, 0x2, P1 ;  /* 0x000000070a057c11 */ /* 0x000fe200088f1405 */
[C---:B------:R-:W-:Y:S02]  /*05d0*/  IMAD.WIDE R10, R3.reuse, 0x4, R8 ;  /* 0x00000004030a7825 */ /* 0x040fe400078e0208 */
[----:B------:R-:W2:Y:S04]  /*05e0*/  LDG.E R8, desc[UR4][R8.64] ;  /* 0x0000000408087981 */ /* 0x000ea8000c1e1900 */
[----:B------:R-:W2:Y:S01]  /*05f0*/  LDG.E R17, desc[UR4][R4.64+0x4] ;  /* 0x0000040404117981 */ /* 0x000ea2000c1e1900 */
[----:B------:R-:W-:-:S03]  /*0600*/  IMAD.WIDE R12, R3, 0x4, R10 ;  /* 0x00000004030c7825 */ /* 0x000fc600078e020a */
[----:B------:R-:W4:Y:S04]  /*0610*/  LDG.E R22, desc[UR4][R10.64] ;  /* 0x000000040a167981 */ /* 0x000f28000c1e1900 */
[----:B------:R-:W4:Y:S04]  /*0620*/  LDG.E R18, desc[UR4][R4.64+0x8] ;  /* 0x0000080404127981 */ /* 0x000f28000c1e1900 */
[----:B------:R-:W5:Y:S04]  /*0630*/  LDG.E R26, desc[UR4][R4.64+0xc] ;  /* 0x00000c04041a7981 */ /* 0x000f68000c1e1900 */
[----:B------:R-:W5:Y:S01]  /*0640*/  LDG.E R12, desc[UR4][R12.64] ;  /* 0x000000040c0c7981 */ /* 0x000f62000c1e1900 */
[----:B------:R-:W-:Y:S01]  /*0650*/  IADD3 R21, PT, PT, R21, 0x4, RZ ;  /* 0x0000000415157810 */ /* 0x000fe20007ffe0ff */
[----:B---3--:R-:W-:-:S04]  /*0660*/  FFMA R24, R15, R6, R24 ;  /* 0x000000060f187223 */ /* 0x008fc80000000018 */
[----:B--2---:R-:W-:-:S04]  /*0670*/  FFMA R17, R17, R8, R24 ;  /* 0x0000000811117223 */ /* 0x004fc80000000018 */
[----:B----4-:R-:W-:-:S04]  /*0680*/  FFMA R17, R18, R22, R17 ;  /* 0x0000001612117223 */ /* 0x010fc80000000011 */
[----:B-----5:R-:W-:-:S07]  /*0690*/  FFMA R24, R26, R12, R17 ;  /* 0x0000000c1a187223 */ /* 0x020fce0000000011 */
.L_x_3:
[----:B------:R-:W-:Y:S05]  /*06a0*/  @!P0 BRA `(.L_x_0) ;  /* 0x00000000007c8947 */ /* 0x000fea0003800000 */
[----:B------:R-:W-:Y:S01]  /*06b0*/  ISETP.NE.AND P1, PT, R16, 0x1, PT ;  /* 0x000000011000780c */ /* 0x000fe20003f25270 */
[----:B------:R-:W0:Y:S01]  /*06c0*/  LDC.64 R12, c[0x0][0x380] ;  /* 0x0000e000ff0c7b82 */ /* 0x000e220000000a00 */
[----:B------:R-:W-:-:S04]  /*06d0*/  LOP3.LUT R2, R2, 0x1, RZ, 0xc0, !PT ;  /* 0x0000000102027812 */ /* 0x000fc800078ec0ff */
[----:B------:R-:W-:-:S03]  /*06e0*/  ISETP.NE.U32.AND P0, PT, R2, 0x1, PT ;  /* 0x000000010200780c */ /* 0x000fc60003f05070 */
[----:B------:R-:W1:Y:S04]  /*06f0*/  LDC.64 R10, c[0x0][0x388] ;  /* 0x0000e200ff0a7b82 */ /* 0x000e680000000a00 */
[CC--:B------:R-:W-:Y:S02]  /*0700*/  @P1 IADD3 R15, PT, PT, R20.reuse, R21.reuse, RZ ;  /* 0x00000015140f1210 */ /* 0x0c0fe40007ffe0ff */
[----:B------:R-:W-:Y:S02]  /*0710*/  @P1 IADD3 R2, P2, PT, R20, R21, RZ ;  /* 0x0000001514021210 */ /* 0x000fe40007f5e0ff */
[----:B------:R-:W2:Y:S02]  /*0720*/  @P1 LDC.64 R4, c[0x0][0x380] ;  /* 0x0000e000ff041b82 */ /* 0x000ea40000000a00 */
[----:B------:R-:W-:-:S06]  /*0730*/  @P1 IADD3.X R14, PT, PT, RZ, RZ, RZ, P2, !PT ;  /* 0x000000ffff0e1210 */ /* 0x000fcc00017fe4ff */
[----:B------:R-:W3:Y:S01]  /*0740*/  LDC.64 R6, c[0x0][0x380] ;  /* 0x0000e000ff067b82 */ /* 0x000ee20000000a00 */
[----:B0-----:R-:W-:-:S04]  /*0750*/  @P1 IMAD.WIDE.U32 R12, R15, 0x4, R12 ;  /* 0x000000040f0c1825 */ /* 0x001fc800078e000c */
[C---:B------:R-:W-:Y:S01]  /*0760*/  @P1 IMAD R15, R21.reuse, R3, R0 ;  /* 0x00000003150f1224 */ /* 0x040fe200078e0200 */
[----:B------:R-:W-:Y:S01]  /*0770*/  @P1 IADD3 R21, PT, PT, R21, 0x2, RZ ;  /* 0x0000000215151810 */ /* 0x000fe20007ffe0ff */
[----:B------:R-:W4:Y:S01]  /*0780*/  @P1 LDG.E R13, desc[UR4][R12.64] ;  /* 0x000000040c0d1981 */ /* 0x000f22000c1e1900 */
[----:B------:R-:W0:Y:S01]  /*0790*/  LDC.64 R8, c[0x0][0x388] ;  /* 0x0000e200ff087b82 */ /* 0x000e220000000a00 */
[----:B-1----:R-:W-:Y:S01]  /*07a0*/  @P1 IMAD.WIDE R10, R15, 0x4, R10 ;  /* 0x000000040f0a1825 */ /* 0x002fe200078e020a */
[----:B------:R-:W-:Y:S02]  /*07b0*/  @!P0 IADD3 R17, PT, PT, R20, R21, RZ ;  /* 0x0000001514118210 */ /* 0x000fe40007ffe0ff */
[----:B--2---:R-:W-:Y:S01]  /*07c0*/  @P1 LEA R4, P2, R2, R4, 0x2 ;  /* 0x0000000402041211 */ /* 0x004fe200078410ff */
[----:B------:R-:W-:-:S03]  /*07d0*/  @!P0 IMAD R21, R21, R3, R0 ;  /* 0x0000000315158224 */ /* 0x000fc600078e0200 */
[----:B------:R-:W-:Y:S01]  /*07e0*/  @P1 LEA.HI.X R5, R2, R5, R14, 0x2, P2 ;  /* 0x0000000502051211 */ /* 0x000fe200010f140e */
[----:B------:R-:W-:Y:S01]  /*07f0*/  @P1 IMAD.WIDE R14, R3, 0x4, R10 ;  /* 0x00000004030e1825 */ /* 0x000fe200078e020a */
[----:B------:R-:W4:Y:S03]  /*0800*/  @P1 LDG.E R2, desc[UR4][R10.64] ;  /* 0x000000040a021981 */ /* 0x000f26000c1e1900 */
[----:B---3--:R-:W-:Y:S01]  /*0810*/  @!P0 IMAD.WIDE.U32 R6, R17, 0x4, R6 ;  /* 0x0000000411068825 */ /* 0x008fe200078e0006 */
[----:B------:R-:W2:Y:S04]  /*0820*/  @P1 LDG.E R5, desc[UR4][R4.64+0x4] ;  /* 0x0000040404051981 */ /* 0x000ea8000c1e1900 */
[----:B------:R-:W2:Y:S01]  /*0830*/  @P1 LDG.E R14, desc[UR4][R14.64] ;  /* 0x000000040e0e1981 */ /* 0x000ea2000c1e1900 */
[----:B0-----:R-:W-:-:S03]  /*0840*/  @!P0 IMAD.WIDE R8, R21, 0x4, R8 ;  /* 0x0000000415088825 */ /* 0x001fc600078e0208 */
[----:B------:R-:W3:Y:S04]  /*0850*/  @!P0 LDG.E R7, desc[UR4][R6.64] ;  /* 0x0000000406078981 */ /* 0x000ee8000c1e1900 */
[----:B------:R-:W3:Y:S01]  /*0860*/  @!P0 LDG.E R8, desc[UR4][R8.64] ;  /* 0x0000000408088981 */ /* 0x000ee2000c1e1900 */
[----:B----4-:R-:W-:-:S04]  /*0870*/  @P1 FFMA R2, R13, R2, R24 ;  /* 0x000000020d021223 */ /* 0x010fc80000000018 */
[----:B--2---:R-:W-:-:S04]  /*0880*/  @P1 FFMA R24, R5, R14, R2 ;  /* 0x0000000e05181223 */ /* 0x004fc80000000002 */
[----:B---3--:R-:W-:-:S07]  /*0890*/  @!P0 FFMA R24, R7, R8, R24 ;  /* 0x0000000807188223 */ /* 0x008fce0000000018 */
.L_x_0:
[----:B------:R-:W0:Y:S01]  /*08a0*/  LDC.64 R4, c[0x0][0x390] ;  /* 0x0000e400ff047b82 */ /* 0x000e220000000a00 */
[----:B------:R-:W-:-:S04]  /*08b0*/  IMAD R3, R19, R3, R0 ;  /* 0x0000000313037224 */ /* 0x000fc800078e0200 */
[----:B0-----:R-:W-:-:S05]  /*08c0*/  IMAD.WIDE R2, R3, 0x4, R4 ;  /* 0x0000000403027825 */ /* 0x001fca00078e0204 */
[----:B------:R-:W-:Y:S01]  /*08d0*/  STG.E desc[UR4][R2.64], R24 ;  /* 0x0000001802007986 */ /* 0x000fe2000c101904 */
[----:B------:R-:W-:Y:S05]  /*08e0*/  EXIT ;  /* 0x000000000000794d */ /* 0x000fea0003800000 */
.L_x_4:
[----:B------:R-:W-:-:S00]  /*08f0*/  BRA `(.L_x_4) ;  /* 0xfffffffc00fc7947 */ /* 0x000fc0000383ffff */
[----:B------:R-:W-:-:S00]  /*0900*/  NOP ;  /* 0x0000000000007918 */ /* 0x000fc00000000000 */
[----:B------:R-:W-:-:S00]  /*0910*/  NOP ;  /* 0x0000000000007918 */ /* 0x000fc00000000000 */
[----:B------:R-:W-:-:S00]  /*0920*/  NOP ;  /* 0x0000000000007918 */ /* 0x000fc00000000000 */
[----:B------:R-:W-:-:S00]  /*0930*/  NOP ;  /* 0x0000000000007918 */ /* 0x000fc00000000000 */
[----:B------:R-:W-:-:S00]  /*0940*/  NOP ;  /* 0x0000000000007918 */ /* 0x000fc00000000000 */
[----:B------:R-:W-:-:S00]  /*0950*/  NOP ;  /* 0x0000000000007918 */ /* 0x000fc00000000000 */
[----:B------:R-:W-:-:S00]  /*0960*/  NOP ;  /* 0x0000000000007918 */ /* 0x000fc00000000000 */
[----:B------:R-:W-:-:S00]  /*0970*/  NOP ;  /* 0x0000000000007918 */ /* 0x000fc00000000000 */
.L_x_5:


//--------------------- .nv.shared.reserved.0     --------------------------
	.section	.nv.shared.reserved.0,"aw",@nobits
	.weak		__nv_reservedSMEM_offset_0_alias
	.size		__nv_reservedSMEM_offset_0_alias, 0, 64
	.other		__nv_reservedSMEM_offset_0_alias,@"STO_CUDA_RESERVED_SHARED STV_DEFAULT"
__nv_reservedSMEM_offset_0_alias:
	.zero		0
	.zero		64


//--------------------- .nv.constant0._Z17gemm_naive_kernelPKfS0_Pfiii --------------------------
	.section	.nv.constant0._Z17gemm_naive_kernelPKfS0_Pfiii,"a",@progbits
	.sectionflags	@""
	.align	4
.nv.constant0._Z17gemm_naive_kernelPKfS0_Pfiii:
	.zero		932


//--------------------- SYMBOLS --------------------------

	.type		.nv.reservedSmem.offset0,@object
	.size		.nv.reservedSmem.offset0,0x4
